//
// Generated by NVIDIA NVVM Compiler
//
// Compiler Build ID: CL-36424714
// Cuda compilation tools, release 13.0, V13.0.88
// Based on NVVM 20.0.0
//

.version 9.0
.target sm_100
.address_size 64

	// .globl	_Z10kmp_kernelPcS_Pi

.visible .entry _Z10kmp_kernelPcS_Pi(
	.param .u64 .ptr .align 1 _Z10kmp_kernelPcS_Pi_param_0,
	.param .u64 .ptr .align 1 _Z10kmp_kernelPcS_Pi_param_1,
	.param .u64 .ptr .align 1 _Z10kmp_kernelPcS_Pi_param_2
)
{
	.local .align 8 .b8 	__local_depot0[40];
	.reg .b64 	%SP;
	.reg .b64 	%SPL;
	.reg .pred 	%p<48>;
	.reg .b16 	%rs<39>;
	.reg .b32 	%r<121>;
	.reg .b64 	%rd<87>;

	mov.u64 	%SPL, __local_depot0;
	ld.param.u64 	%rd6, [_Z10kmp_kernelPcS_Pi_param_0];
	ld.param.u64 	%rd7, [_Z10kmp_kernelPcS_Pi_param_1];
	ld.param.u64 	%rd5, [_Z10kmp_kernelPcS_Pi_param_2];
	cvta.to.global.u64 	%rd1, %rd6;
	cvta.to.global.u64 	%rd8, %rd7;
	add.u64 	%rd2, %SPL, 0;
	mov.u32 	%r66, %ctaid.x;
	mov.u32 	%r67, %ntid.x;
	mov.u32 	%r68, %tid.x;
	mad.lo.s32 	%r1, %r66, %r67, %r68;
	shl.b32 	%r69, %r1, 2;
	cvt.s64.s32 	%rd10, %r69;
	add.s64 	%rd3, %rd8, %rd10;
	mov.b32 	%r70, -1;
	st.local.u32 	[%rd2], %r70;
	ld.global.u8 	%rs1, [%rd3+1];
	ld.global.u8 	%rs13, [%rd3];
	setp.ne.s16 	%p1, %rs1, %rs13;
	@%p1 bra 	$L__BB0_2;
	mov.b32 	%r72, -1;
	st.local.u32 	[%rd2+4], %r72;
	bra.uni 	$L__BB0_3;
$L__BB0_2:
	mov.b32 	%r71, 0;
	st.local.u32 	[%rd2+4], %r71;
$L__BB0_3:
	mov.b32 	%r89, 0;
$L__BB0_4:
	cvt.u64.u32 	%rd11, %r89;
	add.s64 	%rd12, %rd3, %rd11;
	ld.global.u8 	%rs14, [%rd12];
	setp.eq.s16 	%p2, %rs1, %rs14;
	@%p2 bra 	$L__BB0_6;
	mul.wide.u32 	%rd13, %r89, 4;
	add.s64 	%rd14, %rd2, %rd13;
	ld.local.u32 	%r89, [%rd14];
	setp.gt.s32 	%p3, %r89, -1;
	@%p3 bra 	$L__BB0_4;
$L__BB0_6:
	add.s32 	%r91, %r89, 1;
	ld.global.u8 	%rs2, [%rd3+2];
	cvt.s64.s32 	%rd15, %r89;
	add.s64 	%rd16, %rd3, %rd15;
	ld.global.u8 	%rs15, [%rd16+1];
	setp.eq.s16 	%p4, %rs2, %rs15;
	@%p4 bra 	$L__BB0_8;
	st.local.u32 	[%rd2+8], %r91;
	bra.uni 	$L__BB0_9;
$L__BB0_8:
	mul.wide.s32 	%rd17, %r89, 4;
	add.s64 	%rd18, %rd2, %rd17;
	ld.local.u32 	%r74, [%rd18+4];
	st.local.u32 	[%rd2+8], %r74;
$L__BB0_9:
	setp.lt.s32 	%p5, %r89, -1;
	@%p5 bra 	$L__BB0_12;
$L__BB0_10:
	cvt.u64.u32 	%rd19, %r91;
	add.s64 	%rd20, %rd3, %rd19;
	ld.global.u8 	%rs16, [%rd20];
	setp.eq.s16 	%p6, %rs2, %rs16;
	@%p6 bra 	$L__BB0_12;
	mul.wide.u32 	%rd21, %r91, 4;
	add.s64 	%rd22, %rd2, %rd21;
	ld.local.u32 	%r91, [%rd22];
	setp.gt.s32 	%p7, %r91, -1;
	@%p7 bra 	$L__BB0_10;
$L__BB0_12:
	ld.global.u8 	%rs17, [%rd3+3];
	cvt.s64.s32 	%rd23, %r91;
	add.s64 	%rd24, %rd3, %rd23;
	ld.global.u8 	%rs18, [%rd24+1];
	setp.eq.s16 	%p8, %rs17, %rs18;
	@%p8 bra 	$L__BB0_14;
	add.s32 	%r75, %r91, 1;
	st.local.u32 	[%rd2+12], %r75;
	bra.uni 	$L__BB0_15;
$L__BB0_14:
	mul.wide.s32 	%rd25, %r91, 4;
	add.s64 	%rd26, %rd2, %rd25;
	ld.local.u32 	%r76, [%rd26+4];
	st.local.u32 	[%rd2+12], %r76;
$L__BB0_15:
	cvta.to.global.u64 	%rd27, %rd5;
	mul.wide.s32 	%rd28, %r1, 4;
	add.s64 	%rd4, %rd27, %rd28;
	ld.global.u8 	%rs3, [%rd1];
	mov.b32 	%r93, 0;
$L__BB0_16:
	cvt.u64.u32 	%rd29, %r93;
	add.s64 	%rd30, %rd3, %rd29;
	ld.global.u8 	%rs19, [%rd30];
	setp.eq.s16 	%p9, %rs19, %rs3;
	@%p9 bra 	$L__BB0_18;
	mul.wide.u32 	%rd31, %r93, 4;
	add.s64 	%rd32, %rd2, %rd31;
	ld.local.u32 	%r93, [%rd32];
	setp.gt.s32 	%p10, %r93, -1;
	@%p10 bra 	$L__BB0_16;
$L__BB0_18:
	add.s32 	%r96, %r93, 1;
	setp.lt.s32 	%p11, %r93, 2;
	@%p11 bra 	$L__BB0_20;
	mul.wide.u32 	%rd33, %r96, 4;
	add.s64 	%rd34, %rd2, %rd33;
	ld.local.u32 	%r96, [%rd34];
	mov.b32 	%r78, 0;
	st.global.u32 	[%rd4], %r78;
$L__BB0_20:
	setp.lt.s32 	%p12, %r96, 0;
	@%p12 bra 	$L__BB0_24;
	ld.global.u8 	%rs4, [%rd1+1];
$L__BB0_22:
	cvt.u64.u32 	%rd35, %r96;
	add.s64 	%rd36, %rd3, %rd35;
	ld.global.u8 	%rs21, [%rd36];
	setp.eq.s16 	%p13, %rs21, %rs4;
	@%p13 bra 	$L__BB0_24;
	mul.wide.u32 	%rd37, %r96, 4;
	add.s64 	%rd38, %rd2, %rd37;
	ld.local.u32 	%r96, [%rd38];
	setp.gt.s32 	%p14, %r96, -1;
	@%p14 bra 	$L__BB0_22;
$L__BB0_24:
	add.s32 	%r99, %r96, 1;
	setp.lt.s32 	%p15, %r96, 2;
	@%p15 bra 	$L__BB0_26;
	mul.wide.u32 	%rd39, %r99, 4;
	add.s64 	%rd40, %rd2, %rd39;
	ld.local.u32 	%r99, [%rd40];
	mov.b32 	%r79, 1;
	st.global.u32 	[%rd4], %r79;
$L__BB0_26:
	setp.lt.s32 	%p16, %r99, 0;
	@%p16 bra 	$L__BB0_30;
	ld.global.u8 	%rs5, [%rd1+2];
$L__BB0_28:
	cvt.u64.u32 	%rd41, %r99;
	add.s64 	%rd42, %rd3, %rd41;
	ld.global.u8 	%rs23, [%rd42];
	setp.eq.s16 	%p17, %rs23, %rs5;
	@%p17 bra 	$L__BB0_30;
	mul.wide.u32 	%rd43, %r99, 4;
	add.s64 	%rd44, %rd2, %rd43;
	ld.local.u32 	%r99, [%rd44];
	setp.gt.s32 	%p18, %r99, -1;
	@%p18 bra 	$L__BB0_28;
$L__BB0_30:
	add.s32 	%r102, %r99, 1;
	setp.lt.s32 	%p19, %r99, 2;
	@%p19 bra 	$L__BB0_32;
	mul.wide.u32 	%rd45, %r102, 4;
	add.s64 	%rd46, %rd2, %rd45;
	ld.local.u32 	%r102, [%rd46];
	mov.b32 	%r80, 2;
	st.global.u32 	[%rd4], %r80;
$L__BB0_32:
	setp.lt.s32 	%p20, %r102, 0;
	@%p20 bra 	$L__BB0_36;
	ld.global.u8 	%rs6, [%rd1+3];
$L__BB0_34:
	cvt.u64.u32 	%rd47, %r102;
	add.s64 	%rd48, %rd3, %rd47;
	ld.global.u8 	%rs25, [%rd48];
	setp.eq.s16 	%p21, %rs25, %rs6;
	@%p21 bra 	$L__BB0_36;
	mul.wide.u32 	%rd49, %r102, 4;
	add.s64 	%rd50, %rd2, %rd49;
	ld.local.u32 	%r102, [%rd50];
	setp.gt.s32 	%p22, %r102, -1;
	@%p22 bra 	$L__BB0_34;
$L__BB0_36:
	add.s32 	%r105, %r102, 1;
	setp.lt.s32 	%p23, %r102, 2;
	@%p23 bra 	$L__BB0_38;
	mul.wide.u32 	%rd51, %r105, 4;
	add.s64 	%rd52, %rd2, %rd51;
	ld.local.u32 	%r105, [%rd52];
	mov.b32 	%r81, 3;
	st.global.u32 	[%rd4], %r81;
$L__BB0_38:
	setp.lt.s32 	%p24, %r105, 0;
	@%p24 bra 	$L__BB0_42;
	ld.global.u8 	%rs7, [%rd1+4];
$L__BB0_40:
	cvt.u64.u32 	%rd53, %r105;
	add.s64 	%rd54, %rd3, %rd53;
	ld.global.u8 	%rs27, [%rd54];
	setp.eq.s16 	%p25, %rs27, %rs7;
	@%p25 bra 	$L__BB0_42;
	mul.wide.u32 	%rd55, %r105, 4;
	add.s64 	%rd56, %rd2, %rd55;
	ld.local.u32 	%r105, [%rd56];
	setp.gt.s32 	%p26, %r105, -1;
	@%p26 bra 	$L__BB0_40;
$L__BB0_42:
	add.s32 	%r108, %r105, 1;
	setp.lt.s32 	%p27, %r105, 2;
	@%p27 bra 	$L__BB0_44;
	mul.wide.u32 	%rd57, %r108, 4;
	add.s64 	%rd58, %rd2, %rd57;
	ld.local.u32 	%r108, [%rd58];
	mov.b32 	%r82, 4;
	st.global.u32 	[%rd4], %r82;
$L__BB0_44:
	setp.lt.s32 	%p28, %r108, 0;
	@%p28 bra 	$L__BB0_48;
	ld.global.u8 	%rs8, [%rd1+5];
$L__BB0_46:
	cvt.u64.u32 	%rd59, %r108;
	add.s64 	%rd60, %rd3, %rd59;
	ld.global.u8 	%rs29, [%rd60];
	setp.eq.s16 	%p29, %rs29, %rs8;
	@%p29 bra 	$L__BB0_48;
	mul.wide.u32 	%rd61, %r108, 4;
	add.s64 	%rd62, %rd2, %rd61;
	ld.local.u32 	%r108, [%rd62];
	setp.gt.s32 	%p30, %r108, -1;
	@%p30 bra 	$L__BB0_46;
$L__BB0_48:
	add.s32 	%r111, %r108, 1;
	setp.lt.s32 	%p31, %r108, 2;
	@%p31 bra 	$L__BB0_50;
	mul.wide.u32 	%rd63, %r111, 4;
	add.s64 	%rd64, %rd2, %rd63;
	ld.local.u32 	%r111, [%rd64];
	mov.b32 	%r83, 5;
	st.global.u32 	[%rd4], %r83;
$L__BB0_50:
	setp.lt.s32 	%p32, %r111, 0;
	@%p32 bra 	$L__BB0_54;
	ld.global.u8 	%rs9, [%rd1+6];
$L__BB0_52:
	cvt.u64.u32 	%rd65, %r111;
	add.s64 	%rd66, %rd3, %rd65;
	ld.global.u8 	%rs31, [%rd66];
	setp.eq.s16 	%p33, %rs31, %rs9;
	@%p33 bra 	$L__BB0_54;
	mul.wide.u32 	%rd67, %r111, 4;
	add.s64 	%rd68, %rd2, %rd67;
	ld.local.u32 	%r111, [%rd68];
	setp.gt.s32 	%p34, %r111, -1;
	@%p34 bra 	$L__BB0_52;
$L__BB0_54:
	add.s32 	%r114, %r111, 1;
	setp.lt.s32 	%p35, %r111, 2;
	@%p35 bra 	$L__BB0_56;
	mul.wide.u32 	%rd69, %r114, 4;
	add.s64 	%rd70, %rd2, %rd69;
	ld.local.u32 	%r114, [%rd70];
	mov.b32 	%r84, 6;
	st.global.u32 	[%rd4], %r84;
$L__BB0_56:
	setp.lt.s32 	%p36, %r114, 0;
	@%p36 bra 	$L__BB0_60;
	ld.global.u8 	%rs10, [%rd1+7];
$L__BB0_58:
	cvt.u64.u32 	%rd71, %r114;
	add.s64 	%rd72, %rd3, %rd71;
	ld.global.u8 	%rs33, [%rd72];
	setp.eq.s16 	%p37, %rs33, %rs10;
	@%p37 bra 	$L__BB0_60;
	mul.wide.u32 	%rd73, %r114, 4;
	add.s64 	%rd74, %rd2, %rd73;
	ld.local.u32 	%r114, [%rd74];
	setp.gt.s32 	%p38, %r114, -1;
	@%p38 bra 	$L__BB0_58;
$L__BB0_60:
	add.s32 	%r117, %r114, 1;
	setp.lt.s32 	%p39, %r114, 2;
	@%p39 bra 	$L__BB0_62;
	mul.wide.u32 	%rd75, %r117, 4;
	add.s64 	%rd76, %rd2, %rd75;
	ld.local.u32 	%r117, [%rd76];
	mov.b32 	%r85, 7;
	st.global.u32 	[%rd4], %r85;
$L__BB0_62:
	setp.lt.s32 	%p40, %r117, 0;
	@%p40 bra 	$L__BB0_66;
	ld.global.u8 	%rs11, [%rd1+8];
$L__BB0_64:
	cvt.u64.u32 	%rd77, %r117;
	add.s64 	%rd78, %rd3, %rd77;
	ld.global.u8 	%rs35, [%rd78];
	setp.eq.s16 	%p41, %rs35, %rs11;
	@%p41 bra 	$L__BB0_66;
	mul.wide.u32 	%rd79, %r117, 4;
	add.s64 	%rd80, %rd2, %rd79;
	ld.local.u32 	%r117, [%rd80];
	setp.gt.s32 	%p42, %r117, -1;
	@%p42 bra 	$L__BB0_64;
$L__BB0_66:
	add.s32 	%r120, %r117, 1;
	setp.lt.s32 	%p43, %r117, 2;
	@%p43 bra 	$L__BB0_68;
	mul.wide.u32 	%rd81, %r120, 4;
	add.s64 	%rd82, %rd2, %rd81;
	ld.local.u32 	%r120, [%rd82];
	mov.b32 	%r86, 8;
	st.global.u32 	[%rd4], %r86;
$L__BB0_68:
	setp.lt.s32 	%p44, %r120, 0;
	@%p44 bra 	$L__BB0_74;
	ld.global.u8 	%rs12, [%rd1+9];
$L__BB0_70:
	cvt.u64.u32 	%rd83, %r120;
	add.s64 	%rd84, %rd3, %rd83;
	ld.global.u8 	%rs37, [%rd84];
	setp.eq.s16 	%p45, %rs37, %rs12;
	@%p45 bra 	$L__BB0_72;
	mul.wide.u32 	%rd85, %r120, 4;
	add.s64 	%rd86, %rd2, %rd85;
	ld.local.u32 	%r120, [%rd86];
	setp.gt.s32 	%p46, %r120, -1;
	@%p46 bra 	$L__BB0_70;
$L__BB0_72:
	setp.lt.s32 	%p47, %r120, 2;
	@%p47 bra 	$L__BB0_74;
	mov.b32 	%r87, 9;
	st.global.u32 	[%rd4], %r87;
$L__BB0_74:
	ret;

}


// ===== COMPILED SASS (sm_100) =====

	.target	sm_100

	.elftype	@"ET_EXEC"


//--------------------- .note.nv.tkinfo           --------------------------
	.section	.note.nv.tkinfo,"",@"SHT_NOTE"
	.sectionflags	@"SHF_NOTE_NV_TKINFO"
	.tkinfo
        /*0018*/ 	.word	0x00000002
        /*0030*/ 	.string	""
        /*0030*/ 	.string	"ptxas"
        /*0030*/ 	.string	"Cuda compilation tools, release 13.0, V13.0.88"
        /*0030*/ 	.string	"Build cuda_13.0.r13.0/compiler.36424714_0"
        /*0030*/ 	.string	"-arch sm_100 -m 64 "



//--------------------- .note.nv.cuinfo           --------------------------
	.section	.note.nv.cuinfo,"",@"SHT_NOTE"
	.sectionflags	@"SHF_NOTE_NV_CUINFO"
        /*0018*/ 	.short	0x0002
        /*001a*/ 	.short	0x0064
        /*001c*/ 	.short	0x0082
	.zero		2


//--------------------- .nv.info                  --------------------------
	.section	.nv.info,"",@"SHT_CUDA_INFO"
	.align	4


	//----- nvinfo : EIATTR_REGCOUNT
	.align		4
        /*0000*/ 	.byte	0x04, 0x2f
        /*0002*/ 	.short	(.L_1 - .L_0)
	.align		4
.L_0:
        /*0004*/ 	.word	index@(_Z10kmp_kernelPcS_Pi)
        /*0008*/ 	.word	0x00000010


	//----- nvinfo : EIATTR_FRAME_SIZE
	.align		4
.L_1:
        /*000c*/ 	.byte	0x04, 0x11
        /*000e*/ 	.short	(.L_3 - .L_2)
	.align		4
.L_2:
        /*0010*/ 	.word	index@(_Z10kmp_kernelPcS_Pi)
        /*0014*/ 	.word	0x00000028


	//----- nvinfo : EIATTR_MIN_STACK_SIZE
	.align		4
.L_3:
        /*0018*/ 	.byte	0x04, 0x12
        /*001a*/ 	.short	(.L_5 - .L_4)
	.align		4
.L_4:
        /*001c*/ 	.word	index@(_Z10kmp_kernelPcS_Pi)
        /*0020*/ 	.word	0x00000028
.L_5:


//--------------------- .nv.compat                --------------------------
	.section	.nv.compat,"",@"SHT_CUDA_COMPAT_INFO"
	.align	4
        /*0000*/ 	.byte	0x02, 0x09, 0x00, 0x00, 0x02, 0x02, 0x01, 0x00, 0x02, 0x05, 0x05, 0x00, 0x03, 0x07, 0x01, 0x01
        /*0010*/ 	.byte	0x02, 0x03, 0x00, 0x00, 0x02, 0x06, 0x01, 0x00, 0x04, 0x0b, 0x08, 0x00, 0x09, 0x00, 0x00, 0x00
        /*0020*/ 	.byte	0x00, 0x00, 0x00, 0x00


//--------------------- .nv.info._Z10kmp_kernelPcS_Pi --------------------------
	.section	.nv.info._Z10kmp_kernelPcS_Pi,"",@"SHT_CUDA_INFO"
	.sectionflags	@""
	.align	4


	//----- nvinfo : EIATTR_CUDA_API_VERSION
	.align		4
        /*0000*/ 	.byte	0x04, 0x37
        /*0002*/ 	.short	(.L_7 - .L_6)
.L_6:
        /*0004*/ 	.word	0x00000082


	//----- nvinfo : EIATTR_KPARAM_INFO
	.align		4
.L_7:
        /*0008*/ 	.byte	0x04, 0x17
        /*000a*/ 	.short	(.L_9 - .L_8)
.L_8:
        /*000c*/ 	.word	0x00000000
        /*0010*/ 	.short	0x0002
        /*0012*/ 	.short	0x0010
        /*0014*/ 	.byte	0x00, 0xf5, 0x21, 0x00


	//----- nvinfo : EIATTR_KPARAM_INFO
	.align		4
.L_9:
        /*0018*/ 	.byte	0x04, 0x17
        /*001a*/ 	.short	(.L_11 - .L_10)
.L_10:
        /*001c*/ 	.word	0x00000000
        /*0020*/ 	.short	0x0001
        /*0022*/ 	.short	0x0008
        /*0024*/ 	.byte	0x00, 0xf5, 0x21, 0x00


	//----- nvinfo : EIATTR_KPARAM_INFO
	.align		4
.L_11:
        /*0028*/ 	.byte	0x04, 0x17
        /*002a*/ 	.short	(.L_13 - .L_12)
.L_12:
        /*002c*/ 	.word	0x00000000
        /*0030*/ 	.short	0x0000
        /*0032*/ 	.short	0x0000
        /*0034*/ 	.byte	0x00, 0xf5, 0x21, 0x00


	//----- nvinfo : EIATTR_SPARSE_MMA_MASK
	.align		4
.L_13:
        /*0038*/ 	.byte	0x03, 0x50
        /*003a*/ 	.short	0x0000


	//----- nvinfo : EIATTR_MAXREG_COUNT
	.align		4
        /*003c*/ 	.byte	0x03, 0x1b
        /*003e*/ 	.short	0x00ff


	//----- nvinfo : EIATTR_MERCURY_ISA_VERSION
	.align		4
        /*0040*/ 	.byte	0x03, 0x5f
        /*0042*/ 	.short	0x0101


	//----- nvinfo : EIATTR_VRC_CTA_INIT_COUNT
	.align		4
        /*0044*/ 	.byte	0x02, 0x4a
	.zero		1
	.zero		1


	//----- nvinfo : EIATTR_EXIT_INSTR_OFFSETS
	.align		4
        /*0048*/ 	.byte	0x04, 0x1c
        /*004a*/ 	.short	(.L_15 - .L_14)


	//   ....[0]....
.L_14:
        /*004c*/ 	.word	0x000011c0


	//   ....[1]....
        /*0050*/ 	.word	0x000012b0


	//   ....[2]....
        /*0054*/ 	.word	0x000012e0


	//----- nvinfo : EIATTR_CRS_STACK_SIZE
	.align		4
.L_15:
        /*0058*/ 	.byte	0x04, 0x1e
        /*005a*/ 	.short	(.L_17 - .L_16)
.L_16:
        /*005c*/ 	.word	0x00000000


	//----- nvinfo : EIATTR_CBANK_PARAM_SIZE
	.align		4
.L_17:
        /*0060*/ 	.byte	0x03, 0x19
        /*0062*/ 	.short	0x0018


	//----- nvinfo : EIATTR_PARAM_CBANK
	.align		4
        /*0064*/ 	.byte	0x04, 0x0a
        /*0066*/ 	.short	(.L_19 - .L_18)
	.align		4
.L_18:
        /*0068*/ 	.word	index@(.nv.constant0._Z10kmp_kernelPcS_Pi)
        /*006c*/ 	.short	0x0380
        /*006e*/ 	.short	0x0018


	//----- nvinfo : EIATTR_SW_WAR
	.align		4
.L_19:
        /*0070*/ 	.byte	0x04, 0x36
        /*0072*/ 	.short	(.L_21 - .L_20)
.L_20:
        /*0074*/ 	.word	0x00000008
.L_21:


//--------------------- .nv.callgraph             --------------------------
	.section	.nv.callgraph,"",@"SHT_CUDA_CALLGRAPH"
	.align	4
	.sectionentsize	8
	.align		4
        /*0000*/ 	.word	0x00000000
	.align		4
        /*0004*/ 	.word	0xffffffff
	.align		4
        /*0008*/ 	.word	0x00000000
	.align		4
        /*000c*/ 	.word	0xfffffffe
	.align		4
        /*0010*/ 	.word	0x00000000
	.align		4
        /*0014*/ 	.word	0xfffffffd
	.align		4
        /*0018*/ 	.word	0x00000000
	.align		4
        /*001c*/ 	.word	0xfffffffc


//--------------------- .text._Z10kmp_kernelPcS_Pi --------------------------
	.section	.text._Z10kmp_kernelPcS_Pi,"ax",@progbits
	.align	128
        .global         _Z10kmp_kernelPcS_Pi
        .type           _Z10kmp_kernelPcS_Pi,@function
        .size           _Z10kmp_kernelPcS_Pi,(.L_x_57 - _Z10kmp_kernelPcS_Pi)
        .other          _Z10kmp_kernelPcS_Pi,@"STO_CUDA_ENTRY STV_DEFAULT"
_Z10kmp_kernelPcS_Pi:
.text._Z10kmp_kernelPcS_Pi:
[----:B------:R-:W0:Y:S01]  /*0000*/  LDC R1, c[0x0][0x37c] ;  /* 0x0000df00ff017b82 */ /* 0x000e220000000800 */
[----:B------:R-:W1:Y:S07]  /*0010*/  S2R R0, SR_TID.X ;  /* 0x0000000000007919 */ /* 0x000e6e0000002100 */
[----:B------:R-:W1:Y:S01]  /*0020*/  S2UR UR4, SR_CTAID.X ;  /* 0x00000000000479c3 */ /* 0x000e620000002500 */
[----:B------:R-:W2:Y:S01]  /*0030*/  LDCU.64 UR6, c[0x0][0x388] ;  /* 0x00007100ff0677ac */ /* 0x000ea20008000a00 */
[----:B0-----:R-:W-:-:S06]  /*0040*/  VIADD R1, R1, 0xffffffd8 ;  /* 0xffffffd801017836 */ /* 0x001fcc0000000000 */
[----:B------:R-:W1:Y:S02]  /*0050*/  LDC R7, c[0x0][0x360] ;  /* 0x0000d800ff077b82 */ /* 0x000e640000000800 */
[----:B-1----:R-:W-:Y:S01]  /*0060*/  IMAD R7, R7, UR4, R0 ;  /* 0x0000000407077c24 */ /* 0x002fe2000f8e0200 */
[----:B------:R-:W0:Y:S03]  /*0070*/  LDCU.64 UR4, c[0x0][0x358] ;  /* 0x00006b00ff0477ac */ /* 0x000e260008000a00 */
[----:B------:R-:W-:-:S05]  /*0080*/  IMAD.SHL.U32 R0, R7, 0x4, RZ ;  /* 0x0000000407007824 */ /* 0x000fca00078e00ff */
[----:B--2---:R-:W-:-:S04]  /*0090*/  IADD3 R8, P0, PT, R0, UR6, RZ ;  /* 0x0000000600087c10 */ /* 0x004fc8000ff1e0ff */
[----:B------:R-:W-:-:S05]  /*00a0*/  LEA.HI.X.SX32 R9, R0, UR7, 0x1, P0 ;  /* 0x0000000700097c11 */ /* 0x000fca00080f0eff */
[----:B0-----:R-:W2:Y:S04]  /*00b0*/  LDG.E.U8 R6, desc[UR4][R8.64+0x1] ;  /* 0x0000010408067981 */ /* 0x001ea8000c1e1100 */
[----:B------:R-:W2:Y:S01]  /*00c0*/  LDG.E.U8 R3, desc[UR4][R8.64] ;  /* 0x0000000408037981 */ /* 0x000ea2000c1e1100 */
[----:B------:R-:W-:Y:S01]  /*00d0*/  IMAD.MOV.U32 R2, RZ, RZ, -0x1 ;  /* 0xffffffffff027424 */ /* 0x000fe200078e00ff */
[----:B------:R-:W-:Y:S01]  /*00e0*/  BSSY.RECONVERGENT B0, `(.L_x_0) ;  /* 0x0000010000007945 */ /* 0x000fe20003800200 */
[----:B------:R-:W-:-:S03]  /*00f0*/  IMAD.MOV.U32 R0, RZ, RZ, R1 ;  /* 0x000000ffff007224 */ /* 0x000fc600078e0001 */
[----:B------:R0:W-:Y:S01]  /*0100*/  STL [R1], R2 ;  /* 0x0000000201007387 */ /* 0x0001e20000100800 */
[----:B--2---:R-:W-:Y:S01]  /*0110*/  ISETP.NE.AND P0, PT, R6, R3, PT ;  /* 0x000000030600720c */ /* 0x004fe20003f05270 */
[----:B------:R-:W-:-:S12]  /*0120*/  IMAD.MOV.U32 R3, RZ, RZ, RZ ;  /* 0x000000ffff037224 */ /* 0x000fd800078e00ff */
[----:B------:R0:W-:Y:S04]  /*0130*/  @!P0 STL [R1+0x4], R2 ;  /* 0x0000040201008387 */ /* 0x0001e80000100800 */
[----:B------:R0:W-:Y:S02]  /*0140*/  @P0 STL [R1+0x4], RZ ;  /* 0x000004ff01000387 */ /* 0x0001e40000100800 */
.L_x_2:
[----:B------:R-:W-:-:S05]  /*0150*/  IADD3 R4, P0, PT, R3, R8, RZ ;  /* 0x0000000803047210 */ /* 0x000fca0007f1e0ff */
[----:B------:R-:W-:-:S06]  /*0160*/  IMAD.X R5, RZ, RZ, R9, P0 ;  /* 0x000000ffff057224 */ /* 0x000fcc00000e0609 */
[----:B------:R-:W2:Y:S02]  /*0170*/  LDG.E.U8 R5, desc[UR4][R4.64] ;  /* 0x0000000404057981 */ /* 0x000ea4000c1e1100 */
[----:B--2---:R-:W-:-:S13]  /*0180*/  ISETP.NE.AND P0, PT, R6, R5, PT ;  /* 0x000000050600720c */ /* 0x004fda0003f05270 */
[----:B------:R-:W-:Y:S05]  /*0190*/  @!P0 BRA `(.L_x_1) ;  /* 0x0000000000108947 */ /* 0x000fea0003800000 */
[----:B------:R-:W-:-:S06]  /*01a0*/  IMAD R3, R3, 0x4, R0 ;  /* 0x0000000403037824 */ /* 0x000fcc00078e0200 */
[----:B------:R-:W2:Y:S02]  /*01b0*/  LDL R3, [R3] ;  /* 0x0000000003037983 */ /* 0x000ea40000100800 */
[----:B--2---:R-:W-:-:S13]  /*01c0*/  ISETP.GT.AND P0, PT, R3, -0x1, PT ;  /* 0xffffffff0300780c */ /* 0x004fda0003f04270 */
[----:B------:R-:W-:Y:S05]  /*01d0*/  @P0 BRA `(.L_x_2) ;  /* 0xfffffffc00dc0947 */ /* 0x000fea000383ffff */
.L_x_1:
[----:B------:R-:W-:Y:S05]  /*01e0*/  BSYNC.RECONVERGENT B0 ;  /* 0x0000000000007941 */ /* 0x000fea0003800200 */
.L_x_0:
[C---:B------:R-:W-:Y:S01]  /*01f0*/  IADD3 R10, P0, PT, R3.reuse, R8, RZ ;  /* 0x00000008030a7210 */ /* 0x040fe20007f1e0ff */
[----:B------:R-:W2:Y:S03]  /*0200*/  LDG.E.U8 R4, desc[UR4][R8.64+0x2] ;  /* 0x0000020408047981 */ /* 0x000ea6000c1e1100 */
[----:B------:R-:W-:-:S06]  /*0210*/  LEA.HI.X.SX32 R11, R3, R9, 0x1, P0 ;  /* 0x00000009030b7211 */ /* 0x000fcc00000f0eff */
[----:B------:R-:W2:Y:S01]  /*0220*/  LDG.E.U8 R11, desc[UR4][R10.64+0x1] ;  /* 0x000001040a0b7981 */ /* 0x000ea2000c1e1100 */
[C---:B------:R-:W-:Y:S01]  /*0230*/  VIADD R5, R3.reuse, 0x1 ;  /* 0x0000000103057836 */ /* 0x040fe20000000000 */
[----:B------:R-:W-:Y:S01]  /*0240*/  BSSY.RECONVERGENT B0, `(.L_x_3) ;  /* 0x0000008000007945 */ /* 0x000fe20003800200 */
[----:B------:R-:W-:Y:S02]  /*0250*/  ISETP.GE.AND P1, PT, R3, -0x1, PT ;  /* 0xffffffff0300780c */ /* 0x000fe40003f26270 */
[----:B--2---:R-:W-:-:S13]  /*0260*/  ISETP.NE.AND P0, PT, R4, R11, PT ;  /* 0x0000000b0400720c */ /* 0x004fda0003f05270 */
[----:B------:R1:W-:Y:S01]  /*0270*/  @P0 STL [R1+0x8], R5 ;  /* 0x0000080501000387 */ /* 0x0003e20000100800 */
[----:B------:R-:W-:Y:S05]  /*0280*/  @P0 BRA `(.L_x_4) ;  /* 0x00000000000c0947 */ /* 0x000fea0003800000 */
[----:B0-----:R-:W-:-:S06]  /*0290*/  IMAD R2, R3, 0x4, R0 ;  /* 0x0000000403027824 */ /* 0x001fcc00078e0200 */
[----:B------:R-:W2:Y:S04]  /*02a0*/  LDL R2, [R2+0x4] ;  /* 0x0000040002027983 */ /* 0x000ea80000100800 */
[----:B--2---:R2:W-:Y:S02]  /*02b0*/  STL [R1+0x8], R2 ;  /* 0x0000080201007387 */ /* 0x0045e40000100800 */
.L_x_4:
[----:B------:R-:W-:Y:S05]  /*02c0*/  BSYNC.RECONVERGENT B0 ;  /* 0x0000000000007941 */ /* 0x000fea0003800200 */
.L_x_3:
[----:B------:R-:W-:Y:S04]  /*02d0*/  BSSY.RECONVERGENT B0, `(.L_x_5) ;  /* 0x000000b000007945 */ /* 0x000fe80003800200 */
[----:B------:R-:W-:Y:S05]  /*02e0*/  @!P1 BRA `(.L_x_6) ;  /* 0x0000000000249947 */ /* 0x000fea0003800000 */
.L_x_7:
[----:B0-2---:R-:W-:-:S05]  /*02f0*/  IADD3 R2, P0, PT, R5, R8, RZ ;  /* 0x0000000805027210 */ /* 0x005fca0007f1e0ff */
[----:B------:R-:W-:-:S06]  /*0300*/  IMAD.X R3, RZ, RZ, R9, P0 ;  /* 0x000000ffff037224 */ /* 0x000fcc00000e0609 */
[----:B------:R-:W2:Y:S02]  /*0310*/  LDG.E.U8 R3, desc[UR4][R2.64] ;  /* 0x0000000402037981 */ /* 0x000ea4000c1e1100 */
[----:B--2---:R-:W-:-:S13]  /*0320*/  ISETP.NE.AND P0, PT, R4, R3, PT ;  /* 0x000000030400720c */ /* 0x004fda0003f05270 */
[----:B------:R-:W-:Y:S05]  /*0330*/  @!P0 BRA `(.L_x_6) ;  /* 0x0000000000108947 */ /* 0x000fea0003800000 */
[----:B-1----:R-:W-:-:S06]  /*0340*/  IMAD R5, R5, 0x4, R0 ;  /* 0x0000000405057824 */ /* 0x002fcc00078e0200 */
[----:B------:R-:W2:Y:S02]  /*0350*/  LDL R5, [R5] ;  /* 0x0000000005057983 */ /* 0x000ea40000100800 */
[----:B--2---:R-:W-:-:S13]  /*0360*/  ISETP.GT.AND P0, PT, R5, -0x1, PT ;  /* 0xffffffff0500780c */ /* 0x004fda0003f04270 */
[----:B------:R-:W-:Y:S05]  /*0370*/  @P0 BRA `(.L_x_7) ;  /* 0xfffffffc00dc0947 */ /* 0x000fea000383ffff */
.L_x_6:
[----:B------:R-:W-:Y:S05]  /*0380*/  BSYNC.RECONVERGENT B0 ;  /* 0x0000000000007941 */ /* 0x000fea0003800200 */
.L_x_5:
[C---:B------:R-:W-:Y:S01]  /*0390*/  IADD3 R12, P0, PT, R5.reuse, R8, RZ ;  /* 0x00000008050c7210 */ /* 0x040fe20007f1e0ff */
[----:B0-2---:R-:W2:Y:S03]  /*03a0*/  LDG.E.U8 R2, desc[UR4][R8.64+0x3] ;  /* 0x0000030408027981 */ /* 0x005ea6000c1e1100 */
[----:B------:R-:W-:-:S06]  /*03b0*/  LEA.HI.X.SX32 R13, R5, R9, 0x1, P0 ;  /* 0x00000009050d7211 */ /* 0x000fcc00000f0eff */
[----:B------:R-:W2:Y:S01]  /*03c0*/  LDG.E.U8 R13, desc[UR4][R12.64+0x1] ;  /* 0x000001040c0d7981 */ /* 0x000ea2000c1e1100 */
[----:B------:R-:W1:Y:S01]  /*03d0*/  LDC.64 R10, c[0x0][0x380] ;  /* 0x0000e000ff0a7b82 */ /* 0x000e620000000a00 */
[----:B--2---:R-:W-:-:S07]  /*03e0*/  ISETP.NE.AND P0, PT, R2, R13, PT ;  /* 0x0000000d0200720c */ /* 0x004fce0003f05270 */
[----:B------:R-:W0:Y:S06]  /*03f0*/  LDC.64 R2, c[0x0][0x390] ;  /* 0x0000e400ff027b82 */ /* 0x000e2c0000000a00 */
[C---:B------:R-:W-:Y:S02]  /*0400*/  @P0 VIADD R4, R5.reuse, 0x1 ;  /* 0x0000000105040836 */ /* 0x040fe40000000000 */
[----:B------:R-:W-:Y:S02]  /*0410*/  @!P0 IMAD R6, R5, 0x4, R0 ;  /* 0x0000000405068824 */ /* 0x000fe400078e0200 */
[----:B-1----:R1:W5:Y:S04]  /*0420*/  LDG.E.U8 R5, desc[UR4][R10.64] ;  /* 0x000000040a057981 */ /* 0x002368000c1e1100 */
[----:B------:R1:W-:Y:S04]  /*0430*/  @P0 STL [R1+0xc], R4 ;  /* 0x00000c0401000387 */ /* 0x0003e80000100800 */
[----:B------:R-:W2:Y:S01]  /*0440*/  @!P0 LDL R6, [R6+0x4] ;  /* 0x0000040006068983 */ /* 0x000ea20000100800 */
[----:B------:R-:W-:Y:S01]  /*0450*/  BSSY.RECONVERGENT B0, `(.L_x_8) ;  /* 0x000000d000007945 */ /* 0x000fe20003800200 */
[----:B0-----:R-:W-:-:S04]  /*0460*/  IMAD.WIDE R2, R7, 0x4, R2 ;  /* 0x0000000407027825 */ /* 0x001fc800078e0202 */
[----:B------:R-:W-:Y:S01]  /*0470*/  IMAD.MOV.U32 R7, RZ, RZ, RZ ;  /* 0x000000ffff077224 */ /* 0x000fe200078e00ff */
[----:B--2---:R1:W-:Y:S06]  /*0480*/  @!P0 STL [R1+0xc], R6 ;  /* 0x00000c0601008387 */ /* 0x0043ec0000100800 */
.L_x_10:
[----:B-1----:R-:W-:-:S05]  /*0490*/  IADD3 R10, P0, PT, R7, R8, RZ ;  /* 0x00000008070a7210 */ /* 0x002fca0007f1e0ff */
[----:B------:R-:W-:-:S05]  /*04a0*/  IMAD.X R11, RZ, RZ, R9, P0 ;  /* 0x000000ffff0b7224 */ /* 0x000fca00000e0609 */
[----:B------:R-:W2:Y:S02]  /*04b0*/  LDG.E.U8 R10, desc[UR4][R10.64] ;  /* 0x000000040a0a7981 */ /* 0x000ea4000c1e1100 */
[----:B--2--5:R-:W-:-:S13]  /*04c0*/  ISETP.NE.AND P0, PT, R10, R5, PT ;  /* 0x000000050a00720c */ /* 0x024fda0003f05270 */
[----:B------:R-:W-:Y:S05]  /*04d0*/  @!P0 BRA `(.L_x_9) ;  /* 0x0000000000108947 */ /* 0x000fea0003800000 */
[----:B------:R-:W-:-:S06]  /*04e0*/  IMAD R7, R7, 0x4, R0 ;  /* 0x0000000407077824 */ /* 0x000fcc00078e0200 */
[----:B------:R-:W2:Y:S02]  /*04f0*/  LDL R7, [R7] ;  /* 0x0000000007077983 */ /* 0x000ea40000100800 */
[----:B--2---:R-:W-:-:S13]  /*0500*/  ISETP.GT.AND P0, PT, R7, -0x1, PT ;  /* 0xffffffff0700780c */ /* 0x004fda0003f04270 */
[----:B------:R-:W-:Y:S05]  /*0510*/  @P0 BRA `(.L_x_10) ;  /* 0xfffffffc00dc0947 */ /* 0x000fea000383ffff */
.L_x_9:
[----:B------:R-:W-:Y:S05]  /*0520*/  BSYNC.RECONVERGENT B0 ;  /* 0x0000000000007941 */ /* 0x000fea0003800200 */
.L_x_8:
[C---:B------:R-:W-:Y:S01]  /*0530*/  ISETP.GE.AND P0, PT, R7.reuse, 0x2, PT ;  /* 0x000000020700780c */ /* 0x040fe20003f06270 */
[----:B------:R-:W-:Y:S01]  /*0540*/  BSSY.RECONVERGENT B0, `(.L_x_11) ;  /* 0x0000006000007945 */ /* 0x000fe20003800200 */
[----:B------:R-:W-:-:S11]  /*0550*/  VIADD R7, R7, 0x1 ;  /* 0x0000000107077836 */ /* 0x000fd60000000000 */
[----:B------:R-:W-:Y:S05]  /*0560*/  @!P0 BRA `(.L_x_12) ;  /* 0x00000000000c8947 */ /* 0x000fea0003800000 */
[----:B------:R-:W-:-:S06]  /*0570*/  IMAD R7, R7, 0x4, R0 ;  /* 0x0000000407077824 */ /* 0x000fcc00078e0200 */
[----:B------:R-:W5:Y:S04]  /*0580*/  LDL R7, [R7] ;  /* 0x0000000007077983 */ /* 0x000f680000100800 */
[----:B------:R0:W-:Y:S02]  /*0590*/  STG.E desc[UR4][R2.64], RZ ;  /* 0x000000ff02007986 */ /* 0x0001e4000c101904 */
.L_x_12:
[----:B------:R-:W-:Y:S05]  /*05a0*/  BSYNC.RECONVERGENT B0 ;  /* 0x0000000000007941 */ /* 0x000fea0003800200 */
.L_x_11:
[----:B-----5:R-:W-:Y:S01]  /*05b0*/  ISETP.GE.AND P0, PT, R7, RZ, PT ;  /* 0x000000ff0700720c */ /* 0x020fe20003f06270 */
[----:B------:R-:W-:-:S12]  /*05c0*/  BSSY.RECONVERGENT B0, `(.L_x_13) ;  /* 0x000000d000007945 */ /* 0x000fd80003800200 */
[----:B------:R-:W-:Y:S05]  /*05d0*/  @!P0 BRA `(.L_x_14) ;  /* 0x00000000002c8947 */ /* 0x000fea0003800000 */
[----:B------:R-:W1:Y:S02]  /*05e0*/  LDC.64 R4, c[0x0][0x380] ;  /* 0x0000e000ff047b82 */ /* 0x000e640000000a00 */
[----:B-1----:R1:W5:Y:S02]  /*05f0*/  LDG.E.U8 R6, desc[UR4][R4.64+0x1] ;  /* 0x0000010404067981 */ /* 0x002364000c1e1100 */
.L_x_15:
[----:B-1----:R-:W-:-:S05]  /*0600*/  IADD3 R4, P0, PT, R7, R8, RZ ;  /* 0x0000000807047210 */ /* 0x002fca0007f1e0ff */
[----:B------:R-:W-:-:S06]  /*0610*/  IMAD.X R5, RZ, RZ, R9, P0 ;  /* 0x000000ffff057224 */ /* 0x000fcc00000e0609 */
[----:B------:R-:W2:Y:S02]  /*0620*/  LDG.E.U8 R5, desc[UR4][R4.64] ;  /* 0x0000000404057981 */ /* 0x000ea4000c1e1100 */
[----:B--2--5:R-:W-:-:S13]  /*0630*/  ISETP.NE.AND P0, PT, R5, R6, PT ;  /* 0x000000060500720c */ /* 0x024fda0003f05270 */
[----:B------:R-:W-:Y:S05]  /*0640*/  @!P0 BRA `(.L_x_14) ;  /* 0x0000000000108947 */ /* 0x000fea0003800000 */
[----:B------:R-:W-:-:S06]  /*0650*/  IMAD R7, R7, 0x4, R0 ;  /* 0x0000000407077824 */ /* 0x000fcc00078e0200 */
[----:B------:R-:W2:Y:S02]  /*0660*/  LDL R7, [R7] ;  /* 0x0000000007077983 */ /* 0x000ea40000100800 */
[----:B--2---:R-:W-:-:S13]  /*0670*/  ISETP.GT.AND P0, PT, R7, -0x1, PT ;  /* 0xffffffff0700780c */ /* 0x004fda0003f04270 */
[----:B------:R-:W-:Y:S05]  /*0680*/  @P0 BRA `(.L_x_15) ;  /* 0xfffffffc00dc0947 */ /* 0x000fea000383ffff */
.L_x_14:
[----:B------:R-:W-:Y:S05]  /*0690*/  BSYNC.RECONVERGENT B0 ;  /* 0x0000000000007941 */ /* 0x000fea0003800200 */
.L_x_13:
[C---:B------:R-:W-:Y:S01]  /*06a0*/  ISETP.GE.AND P0, PT, R7.reuse, 0x2, PT ;  /* 0x000000020700780c */ /* 0x040fe20003f06270 */
[----:B------:R-:W-:Y:S01]  /*06b0*/  BSSY.RECONVERGENT B0, `(.L_x_16) ;  /* 0x0000007000007945 */ /* 0x000fe20003800200 */
[----:B------:R-:W-:-:S11]  /*06c0*/  VIADD R7, R7, 0x1 ;  /* 0x0000000107077836 */ /* 0x000fd60000000000 */
[----:B------:R-:W-:Y:S05]  /*06d0*/  @!P0 BRA `(.L_x_17) ;  /* 0x0000000000108947 */ /* 0x000fea0003800000 */
[----:B------:R-:W-:-:S06]  /*06e0*/  IMAD R7, R7, 0x4, R0 ;  /* 0x0000000407077824 */ /* 0x000fcc00078e0200 */
[----:B------:R-:W5:Y:S01]  /*06f0*/  LDL R7, [R7] ;  /* 0x0000000007077983 */ /* 0x000f620000100800 */
[----:B------:R-:W-:-:S05]  /*0700*/  IMAD.MOV.U32 R5, RZ, RZ, 0x1 ;  /* 0x00000001ff057424 */ /* 0x000fca00078e00ff */
[----:B------:R1:W-:Y:S02]  /*0710*/  STG.E desc[UR4][R2.64], R5 ;  /* 0x0000000502007986 */ /* 0x0003e4000c101904 */
.L_x_17:
[----:B------:R-:W-:Y:S05]  /*0720*/  BSYNC.RECONVERGENT B0 ;  /* 0x0000000000007941 */ /* 0x000fea0003800200 */
.L_x_16:
[----:B-----5:R-:W-:Y:S01]  /*0730*/  ISETP.GE.AND P0, PT, R7, RZ, PT ;  /* 0x000000ff0700720c */ /* 0x020fe20003f06270 */
[----:B------:R-:W-:-:S12]  /*0740*/  BSSY.RECONVERGENT B0, `(.L_x_18) ;  /* 0x000000d000007945 */ /* 0x000fd80003800200 */
[----:B------:R-:W-:Y:S05]  /*0750*/  @!P0 BRA `(.L_x_19) ;  /* 0x00000000002c8947 */ /* 0x000fea0003800000 */
[----:B-1----:R-:W1:Y:S02]  /*0760*/  LDC.64 R4, c[0x0][0x380] ;  /* 0x0000e000ff047b82 */ /* 0x002e640000000a00 */
[----:B-1----:R1:W5:Y:S02]  /*0770*/  LDG.E.U8 R6, desc[UR4][R4.64+0x2] ;  /* 0x0000020404067981 */ /* 0x002364000c1e1100 */
.L_x_20:
        /* <DEDUP_REMOVED lines=9> */
.L_x_19:
[----:B------:R-:W-:Y:S05]  /*0810*/  BSYNC.RECONVERGENT B0 ;  /* 0x0000000000007941 */ /* 0x000fea0003800200 */
.L_x_18:
[C---:B------:R-:W-:Y:S01]  /*0820*/  ISETP.GE.AND P0, PT, R7.reuse, 0x2, PT ;  /* 0x000000020700780c */ /* 0x040fe20003f06270 */
[----:B------:R-:W-:Y:S01]  /*0830*/  BSSY.RECONVERGENT B0, `(.L_x_21) ;  /* 0x0000007000007945 */ /* 0x000fe20003800200 */
[----:B------:R-:W-:-:S11]  /*0840*/  VIADD R7, R7, 0x1 ;  /* 0x0000000107077836 */ /* 0x000fd60000000000 */
[----:B------:R-:W-:Y:S05]  /*0850*/  @!P0 BRA `(.L_x_22) ;  /* 0x0000000000108947 */ /* 0x000fea0003800000 */
[----:B------:R-:W-:-:S06]  /*0860*/  IMAD R7, R7, 0x4, R0 ;  /* 0x0000000407077824 */ /* 0x000fcc00078e0200 */
[----:B------:R-:W5:Y:S01]  /*0870*/  LDL R7, [R7] ;  /* 0x0000000007077983 */ /* 0x000f620000100800 */
[----:B-1----:R-:W-:-:S05]  /*0880*/  IMAD.MOV.U32 R5, RZ, RZ, 0x2 ;  /* 0x00000002ff057424 */ /* 0x002fca00078e00ff */
[----:B------:R2:W-:Y:S02]  /*0890*/  STG.E desc[UR4][R2.64], R5 ;  /* 0x0000000502007986 */ /* 0x0005e4000c101904 */
.L_x_22:
[----:B------:R-:W-:Y:S05]  /*08a0*/  BSYNC.RECONVERGENT B0 ;  /* 0x0000000000007941 */ /* 0x000fea0003800200 */
.L_x_21:
[----:B-----5:R-:W-:Y:S01]  /*08b0*/  ISETP.GE.AND P0, PT, R7, RZ, PT ;  /* 0x000000ff0700720c */ /* 0x020fe20003f06270 */
[----:B------:R-:W-:-:S12]  /*08c0*/  BSSY.RECONVERGENT B0, `(.L_x_23) ;  /* 0x000000d000007945 */ /* 0x000fd80003800200 */
[----:B------:R-:W-:Y:S05]  /*08d0*/  @!P0 BRA `(.L_x_24) ;  /* 0x00000000002c8947 */ /* 0x000fea0003800000 */
[----:B-12---:R-:W1:Y:S02]  /*08e0*/  LDC.64 R4, c[0x0][0x380] ;  /* 0x0000e000ff047b82 */ /* 0x006e640000000a00 */
[----:B-1----:R1:W5:Y:S02]  /*08f0*/  LDG.E.U8 R6, desc[UR4][R4.64+0x3] ;  /* 0x0000030404067981 */ /* 0x002364000c1e1100 */
.L_x_25:
        /* <DEDUP_REMOVED lines=9> */
.L_x_24:
[----:B------:R-:W-:Y:S05]  /*0990*/  BSYNC.RECONVERGENT B0 ;  /* 0x0000000000007941 */ /* 0x000fea0003800200 */
.L_x_23:
[C---:B------:R-:W-:Y:S01]  /*09a0*/  ISETP.GE.AND P0, PT, R7.reuse, 0x2, PT ;  /* 0x000000020700780c */ /* 0x040fe20003f06270 */
[----:B------:R-:W-:Y:S01]  /*09b0*/  BSSY.RECONVERGENT B0, `(.L_x_26) ;  /* 0x0000007000007945 */ /* 0x000fe20003800200 */
[----:B------:R-:W-:-:S11]  /*09c0*/  VIADD R7, R7, 0x1 ;  /* 0x0000000107077836 */ /* 0x000fd60000000000 */
[----:B------:R-:W-:Y:S05]  /*09d0*/  @!P0 BRA `(.L_x_27) ;  /* 0x0000000000108947 */ /* 0x000fea0003800000 */
[----:B------:R-:W-:-:S06]  /*09e0*/  IMAD R7, R7, 0x4, R0 ;  /* 0x0000000407077824 */ /* 0x000fcc00078e0200 */
[----:B------:R-:W5:Y:S01]  /*09f0*/  LDL R7, [R7] ;  /* 0x0000000007077983 */ /* 0x000f620000100800 */
[----:B-12---:R-:W-:-:S05]  /*0a00*/  IMAD.MOV.U32 R5, RZ, RZ, 0x3 ;  /* 0x00000003ff057424 */ /* 0x006fca00078e00ff */
[----:B------:R3:W-:Y:S02]  /*0a10*/  STG.E desc[UR4][R2.64], R5 ;  /* 0x0000000502007986 */ /* 0x0007e4000c101904 */
.L_x_27:
[----:B------:R-:W-:Y:S05]  /*0a20*/  BSYNC.RECONVERGENT B0 ;  /* 0x0000000000007941 */ /* 0x000fea0003800200 */
.L_x_26:
[----:B-----5:R-:W-:Y:S01]  /*0a30*/  ISETP.GE.AND P0, PT, R7, RZ, PT ;  /* 0x000000ff0700720c */ /* 0x020fe20003f06270 */
[----:B------:R-:W-:-:S12]  /*0a40*/  BSSY.RECONVERGENT B0, `(.L_x_28) ;  /* 0x000000d000007945 */ /* 0x000fd80003800200 */
[----:B------:R-:W-:Y:S05]  /*0a50*/  @!P0 BRA `(.L_x_29) ;  /* 0x00000000002c8947 */ /* 0x000fea0003800000 */
[----:B-123--:R-:W1:Y:S02]  /*0a60*/  LDC.64 R4, c[0x0][0x380] ;  /* 0x0000e000ff047b82 */ /* 0x00ee640000000a00 */
[----:B-1----:R1:W5:Y:S02]  /*0a70*/  LDG.E.U8 R6, desc[UR4][R4.64+0x4] ;  /* 0x0000040404067981 */ /* 0x002364000c1e1100 */
.L_x_30:
        /* <DEDUP_REMOVED lines=9> */
.L_x_29:
[----:B------:R-:W-:Y:S05]  /*0b10*/  BSYNC.RECONVERGENT B0 ;  /* 0x0000000000007941 */ /* 0x000fea0003800200 */
.L_x_28:
[C---:B------:R-:W-:Y:S01]  /*0b20*/  ISETP.GE.AND P0, PT, R7.reuse, 0x2, PT ;  /* 0x000000020700780c */ /* 0x040fe20003f06270 */
[----:B------:R-:W-:Y:S01]  /*0b30*/  BSSY.RECONVERGENT B0, `(.L_x_31) ;  /* 0x0000007000007945 */ /* 0x000fe20003800200 */
[----:B------:R-:W-:-:S11]  /*0b40*/  VIADD R7, R7, 0x1 ;  /* 0x0000000107077836 */ /* 0x000fd60000000000 */
[----:B------:R-:W-:Y:S05]  /*0b50*/  @!P0 BRA `(.L_x_32) ;  /* 0x0000000000108947 */ /* 0x000fea0003800000 */
[----:B------:R-:W-:-:S06]  /*0b60*/  IMAD R7, R7, 0x4, R0 ;  /* 0x0000000407077824 */ /* 0x000fcc00078e0200 */
[----:B------:R-:W5:Y:S01]  /*0b70*/  LDL R7, [R7] ;  /* 0x0000000007077983 */ /* 0x000f620000100800 */
[----:B-123--:R-:W-:-:S05]  /*0b80*/  IMAD.MOV.U32 R5, RZ, RZ, 0x4 ;  /* 0x00000004ff057424 */ /* 0x00efca00078e00ff */
[----:B------:R4:W-:Y:S02]  /*0b90*/  STG.E desc[UR4][R2.64], R5 ;  /* 0x0000000502007986 */ /* 0x0009e4000c101904 */
.L_x_32:
[----:B------:R-:W-:Y:S05]  /*0ba0*/  BSYNC.RECONVERGENT B0 ;  /* 0x0000000000007941 */ /* 0x000fea0003800200 */
.L_x_31:
[----:B-----5:R-:W-:Y:S01]  /*0bb0*/  ISETP.GE.AND P0, PT, R7, RZ, PT ;  /* 0x000000ff0700720c */ /* 0x020fe20003f06270 */
[----:B------:R-:W-:-:S12]  /*0bc0*/  BSSY.RECONVERGENT B0, `(.L_x_33) ;  /* 0x000000d000007945 */ /* 0x000fd80003800200 */
[----:B------:R-:W-:Y:S05]  /*0bd0*/  @!P0 BRA `(.L_x_34) ;  /* 0x00000000002c8947 */ /* 0x000fea0003800000 */
[----:B-1234-:R-:W1:Y:S02]  /*0be0*/  LDC.64 R4, c[0x0][0x380] ;  /* 0x0000e000ff047b82 */ /* 0x01ee640000000a00 */
[----:B-1----:R1:W5:Y:S02]  /*0bf0*/  LDG.E.U8 R6, desc[UR4][R4.64+0x5] ;  /* 0x0000050404067981 */ /* 0x002364000c1e1100 */
.L_x_35:
        /* <DEDUP_REMOVED lines=9> */
.L_x_34:
[----:B------:R-:W-:Y:S05]  /*0c90*/  BSYNC.RECONVERGENT B0 ;  /* 0x0000000000007941 */ /* 0x000fea0003800200 */
.L_x_33:
[C---:B------:R-:W-:Y:S01]  /*0ca0*/  ISETP.GE.AND P0, PT, R7.reuse, 0x2, PT ;  /* 0x000000020700780c */ /* 0x040fe20003f06270 */
[----:B------:R-:W-:Y:S01]  /*0cb0*/  BSSY.RECONVERGENT B0, `(.L_x_36) ;  /* 0x0000007000007945 */ /* 0x000fe20003800200 */
[----:B------:R-:W-:-:S11]  /*0cc0*/  VIADD R7, R7, 0x1 ;  /* 0x0000000107077836 */ /* 0x000fd60000000000 */
[----:B------:R-:W-:Y:S05]  /*0cd0*/  @!P0 BRA `(.L_x_37) ;  /* 0x0000000000108947 */ /* 0x000fea0003800000 */
[----:B------:R-:W-:-:S06]  /*0ce0*/  IMAD R7, R7, 0x4, R0 ;  /* 0x0000000407077824 */ /* 0x000fcc00078e0200 */
[----:B------:R-:W5:Y:S01]  /*0cf0*/  LDL R7, [R7] ;  /* 0x0000000007077983 */ /* 0x000f620000100800 */
[----:B-1234-:R-:W-:-:S05]  /*0d00*/  IMAD.MOV.U32 R5, RZ, RZ, 0x5 ;  /* 0x00000005ff057424 */ /* 0x01efca00078e00ff */
[----:B------:R1:W-:Y:S02]  /*0d10*/  STG.E desc[UR4][R2.64], R5 ;  /* 0x0000000502007986 */ /* 0x0003e4000c101904 */
.L_x_37:
[----:B------:R-:W-:Y:S05]  /*0d20*/  BSYNC.RECONVERGENT B0 ;  /* 0x0000000000007941 */ /* 0x000fea0003800200 */
.L_x_36:
[----:B-----5:R-:W-:Y:S01]  /*0d30*/  ISETP.GE.AND P0, PT, R7, RZ, PT ;  /* 0x000000ff0700720c */ /* 0x020fe20003f06270 */
[----:B------:R-:W-:-:S12]  /*0d40*/  BSSY.RECONVERGENT B0, `(.L_x_38) ;  /* 0x000000d000007945 */ /* 0x000fd80003800200 */
[----:B------:R-:W-:Y:S05]  /*0d50*/  @!P0 BRA `(.L_x_39) ;  /* 0x00000000002c8947 */ /* 0x000fea0003800000 */
[----:B-1234-:R-:W1:Y:S02]  /*0d60*/  LDC.64 R4, c[0x0][0x380] ;  /* 0x0000e000ff047b82 */ /* 0x01ee640000000a00 */
[----:B-1----:R1:W5:Y:S02]  /*0d70*/  LDG.E.U8 R6, desc[UR4][R4.64+0x6] ;  /* 0x0000060404067981 */ /* 0x002364000c1e1100 */
.L_x_40:
        /* <DEDUP_REMOVED lines=9> */
.L_x_39:
[----:B------:R-:W-:Y:S05]  /*0e10*/  BSYNC.RECONVERGENT B0 ;  /* 0x0000000000007941 */ /* 0x000fea0003800200 */
.L_x_38:
        /* <DEDUP_REMOVED lines=8> */
.L_x_42:
[----:B------:R-:W-:Y:S05]  /*0ea0*/  BSYNC.RECONVERGENT B0 ;  /* 0x0000000000007941 */ /* 0x000fea0003800200 */
.L_x_41:
[----:B-----5:R-:W-:Y:S01]  /*0eb0*/  ISETP.GE.AND P0, PT, R7, RZ, PT ;  /* 0x000000ff0700720c */ /* 0x020fe20003f06270 */
[----:B------:R-:W-:-:S12]  /*0ec0*/  BSSY.RECONVERGENT B0, `(.L_x_43) ;  /* 0x000000d000007945 */ /* 0x000fd80003800200 */
[----:B------:R-:W-:Y:S05]  /*0ed0*/  @!P0 BRA `(.L_x_44) ;  /* 0x00000000002c8947 */ /* 0x000fea0003800000 */
[----:B-1234-:R-:W1:Y:S02]  /*0ee0*/  LDC.64 R4, c[0x0][0x380] ;  /* 0x0000e000ff047b82 */ /* 0x01ee640000000a00 */
[----:B-1----:R1:W5:Y:S02]  /*0ef0*/  LDG.E.U8 R6, desc[UR4][R4.64+0x7] ;  /* 0x0000070404067981 */ /* 0x002364000c1e1100 */
.L_x_45:
        /* <DEDUP_REMOVED lines=9> */
.L_x_44:
[----:B------:R-:W-:Y:S05]  /*0f90*/  BSYNC.RECONVERGENT B0 ;  /* 0x0000000000007941 */ /* 0x000fea0003800200 */
.L_x_43:
        /* <DEDUP_REMOVED lines=8> */
.L_x_47:
[----:B------:R-:W-:Y:S05]  /*1020*/  BSYNC.RECONVERGENT B0 ;  /* 0x0000000000007941 */ /* 0x000fea0003800200 */
.L_x_46:
[----:B-----5:R-:W-:Y:S01]  /*1030*/  ISETP.GE.AND P0, PT, R7, RZ, PT ;  /* 0x000000ff0700720c */ /* 0x020fe20003f06270 */
[----:B------:R-:W-:-:S12]  /*1040*/  BSSY.RECONVERGENT B0, `(.L_x_48) ;  /* 0x000000d000007945 */ /* 0x000fd80003800200 */
[----:B------:R-:W-:Y:S05]  /*1050*/  @!P0 BRA `(.L_x_49) ;  /* 0x00000000002c8947 */ /* 0x000fea0003800000 */
[----:B-1234-:R-:W1:Y:S02]  /*1060*/  LDC.64 R4, c[0x0][0x380] ;  /* 0x0000e000ff047b82 */ /* 0x01ee640000000a00 */
[----:B-1----:R1:W5:Y:S02]  /*1070*/  LDG.E.U8 R6, desc[UR4][R4.64+0x8] ;  /* 0x0000080404067981 */ /* 0x002364000c1e1100 */
.L_x_50:
        /* <DEDUP_REMOVED lines=9> */
.L_x_49:
[----:B------:R-:W-:Y:S05]  /*1110*/  BSYNC.RECONVERGENT B0 ;  /* 0x0000000000007941 */ /* 0x000fea0003800200 */
.L_x_48:
        /* <DEDUP_REMOVED lines=8> */
.L_x_52:
[----:B------:R-:W-:Y:S05]  /*11a0*/  BSYNC.RECONVERGENT B0 ;  /* 0x0000000000007941 */ /* 0x000fea0003800200 */
.L_x_51:
[----:B-----5:R-:W-:-:S13]  /*11b0*/  ISETP.GE.AND P0, PT, R7, RZ, PT ;  /* 0x000000ff0700720c */ /* 0x020fda0003f06270 */
[----:B------:R-:W-:Y:S05]  /*11c0*/  @!P0 EXIT ;  /* 0x000000000000894d */ /* 0x000fea0003800000 */
[----:B-1234-:R-:W1:Y:S02]  /*11d0*/  LDC.64 R4, c[0x0][0x380] ;  /* 0x0000e000ff047b82 */ /* 0x01ee640000000a00 */
[----:B-1----:R1:W5:Y:S01]  /*11e0*/  LDG.E.U8 R6, desc[UR4][R4.64+0x9] ;  /* 0x0000090404067981 */ /* 0x002362000c1e1100 */
[----:B------:R-:W-:Y:S01]  /*11f0*/  BSSY.RECONVERGENT B0, `(.L_x_53) ;  /* 0x000000a000007945 */ /* 0x000fe20003800200 */
.L_x_55:
        /* <DEDUP_REMOVED lines=9> */
.L_x_54:
[----:B------:R-:W-:Y:S05]  /*1290*/  BSYNC.RECONVERGENT B0 ;  /* 0x0000000000007941 */ /* 0x000fea0003800200 */
.L_x_53:
[----:B------:R-:W-:-:S13]  /*12a0*/  ISETP.GE.AND P0, PT, R7, 0x2, PT ;  /* 0x000000020700780c */ /* 0x000fda0003f06270 */
[----:B------:R-:W-:Y:S05]  /*12b0*/  @!P0 EXIT ;  /* 0x000000000000894d */ /* 0x000fea0003800000 */
[----:B------:R-:W-:-:S05]  /*12c0*/  IMAD.MOV.U32 R5, RZ, RZ, 0x9 ;  /* 0x00000009ff057424 */ /* 0x000fca00078e00ff */
[----:B------:R-:W-:Y:S01]  /*12d0*/  STG.E desc[UR4][R2.64], R5 ;  /* 0x0000000502007986 */ /* 0x000fe2000c101904 */
[----:B------:R-:W-:Y:S05]  /*12e0*/  EXIT ;  /* 0x000000000000794d */ /* 0x000fea0003800000 */
.L_x_56:
[----:B------:R-:W-:-:S00]  /*12f0*/  BRA `(.L_x_56) ;  /* 0xfffffffc00fc7947 */ /* 0x000fc0000383ffff */
[----:B------:R-:W-:-:S00]  /*1300*/  NOP ;  /* 0x0000000000007918 */ /* 0x000fc00000000000 */
[----:B------:R-:W-:-:S00]  /*1310*/  NOP ;  /* 0x0000000000007918 */ /* 0x000fc00000000000 */
[----:B------:R-:W-:-:S00]  /*1320*/  NOP ;  /* 0x0000000000007918 */ /* 0x000fc00000000000 */
[----:B------:R-:W-:-:S00]  /*1330*/  NOP ;  /* 0x0000000000007918 */ /* 0x000fc00000000000 */
[----:B------:R-:W-:-:S00]  /*1340*/  NOP ;  /* 0x0000000000007918 */ /* 0x000fc00000000000 */
[----:B------:R-:W-:-:S00]  /*1350*/  NOP ;  /* 0x0000000000007918 */ /* 0x000fc00000000000 */
[----:B------:R-:W-:-:S00]  /*1360*/  NOP ;  /* 0x0000000000007918 */ /* 0x000fc00000000000 */
[----:B------:R-:W-:-:S00]  /*1370*/  NOP ;  /* 0x0000000000007918 */ /* 0x000fc00000000000 */
.L_x_57:


//--------------------- .nv.shared.reserved.0     --------------------------
	.section	.nv.shared.reserved.0,"aw",@nobits
	.weak		__nv_reservedSMEM_offset_0_alias
	.size		__nv_reservedSMEM_offset_0_alias, 0, 64
	.other		__nv_reservedSMEM_offset_0_alias,@"STO_CUDA_RESERVED_SHARED STV_DEFAULT"
__nv_reservedSMEM_offset_0_alias:
	.zero		0
	.zero		64


//--------------------- .nv.constant0._Z10kmp_kernelPcS_Pi --------------------------
	.section	.nv.constant0._Z10kmp_kernelPcS_Pi,"a",@progbits
	.sectionflags	@""
	.align	4
.nv.constant0._Z10kmp_kernelPcS_Pi:
	.zero		920


//--------------------- SYMBOLS --------------------------

	.type		.nv.reservedSmem.offset0,@object
	.size		.nv.reservedSmem.offset0,0x4
